//
// Generated by NVIDIA NVVM Compiler
//
// Compiler Build ID: CL-36424714
// Cuda compilation tools, release 13.0, V13.0.88
// Based on NVVM 20.0.0
//

.version 9.0
.target sm_100
.address_size 64

	// .globl	_Z5indexv
.extern .func  (.param .b32 func_retval0) vprintf
(
	.param .b64 vprintf_param_0,
	.param .b64 vprintf_param_1
)
;
.global .align 1 .b8 $str[36] = {37, 100, 32, 44, 37, 100, 32, 44, 37, 100, 32, 44, 37, 100, 32, 44, 37, 100, 32, 44, 37, 100, 32, 44, 37, 100, 32, 44, 37, 100, 44, 32, 37, 100, 10};

.visible .entry _Z5indexv()
{
	.local .align 8 .b8 	__local_depot0[40];
	.reg .b64 	%SP;
	.reg .b64 	%SPL;
	.reg .b32 	%r<13>;
	.reg .b64 	%rd<5>;

	mov.u64 	%SPL, __local_depot0;
	cvta.local.u64 	%SP, %SPL;
	add.u64 	%rd1, %SP, 0;
	add.u64 	%rd2, %SPL, 0;
	// begin inline asm
	mov.u32 %r1, %warpid;
	// end inline asm
	// begin inline asm
	mov.u32 %r2, %laneid;
	// end inline asm
	mov.u32 	%r3, %ctaid.y;
	mov.u32 	%r4, %ctaid.x;
	mov.u32 	%r5, %nctaid.y;
	mov.u32 	%r6, %nctaid.x;
	mov.u32 	%r7, %tid.y;
	mov.u32 	%r8, %tid.x;
	mov.u32 	%r9, %ntid.y;
	mov.u32 	%r10, %ntid.x;
	st.local.v2.u32 	[%rd2], {%r3, %r4};
	st.local.v2.u32 	[%rd2+8], {%r5, %r6};
	st.local.v2.u32 	[%rd2+16], {%r1, %r7};
	st.local.v2.u32 	[%rd2+24], {%r8, %r9};
	st.local.u32 	[%rd2+32], %r10;
	mov.u64 	%rd3, $str;
	cvta.global.u64 	%rd4, %rd3;
	{ // callseq 0, 0
	.param .b64 param0;
	st.param.b64 	[param0], %rd4;
	.param .b64 param1;
	st.param.b64 	[param1], %rd1;
	.param .b32 retval0;
	call.uni (retval0), 
	vprintf, 
	(
	param0, 
	param1
	);
	ld.param.b32 	%r11, [retval0];
	} // callseq 0
	ret;

}


// ===== COMPILED SASS (sm_100) =====

	.target	sm_100

	.elftype	@"ET_EXEC"


//--------------------- .note.nv.tkinfo           --------------------------
	.section	.note.nv.tkinfo,"",@"SHT_NOTE"
	.sectionflags	@"SHF_NOTE_NV_TKINFO"
	.tkinfo
        /*0018*/ 	.word	0x00000002
        /*0030*/ 	.string	""
        /*0030*/ 	.string	"ptxas"
        /*0030*/ 	.string	"Cuda compilation tools, release 13.0, V13.0.88"
        /*0030*/ 	.string	"Build cuda_13.0.r13.0/compiler.36424714_0"
        /*0030*/ 	.string	"-arch sm_100 -m 64 "



//--------------------- .note.nv.cuinfo           --------------------------
	.section	.note.nv.cuinfo,"",@"SHT_NOTE"
	.sectionflags	@"SHF_NOTE_NV_CUINFO"
        /*0018*/ 	.short	0x0002
        /*001a*/ 	.short	0x0064
        /*001c*/ 	.short	0x0082
	.zero		2


//--------------------- .nv.info                  --------------------------
	.section	.nv.info,"",@"SHT_CUDA_INFO"
	.align	4


	//----- nvinfo : EIATTR_REGCOUNT
	.align		4
        /*0000*/ 	.byte	0x04, 0x2f
        /*0002*/ 	.short	(.L_2 - .L_1)
	.align		4
.L_1:
        /*0004*/ 	.word	index@(_Z5indexv)
        /*0008*/ 	.word	0x00000018


	//----- nvinfo : EIATTR_FRAME_SIZE
	.align		4
.L_2:
        /*000c*/ 	.byte	0x04, 0x11
        /*000e*/ 	.short	(.L_4 - .L_3)
	.align		4
.L_3:
        /*0010*/ 	.word	index@(_Z5indexv)
        /*0014*/ 	.word	0x00000028


	//----- nvinfo : EIATTR_MIN_STACK_SIZE
	.align		4
.L_4:
        /*0018*/ 	.byte	0x04, 0x12
        /*001a*/ 	.short	(.L_6 - .L_5)
	.align		4
.L_5:
        /*001c*/ 	.word	index@(_Z5indexv)
        /*0020*/ 	.word	0x00000028
.L_6:


//--------------------- .nv.compat                --------------------------
	.section	.nv.compat,"",@"SHT_CUDA_COMPAT_INFO"
	.align	4
        /*0000*/ 	.byte	0x02, 0x09, 0x00, 0x00, 0x02, 0x02, 0x01, 0x00, 0x02, 0x05, 0x05, 0x00, 0x03, 0x07, 0x01, 0x01
        /*0010*/ 	.byte	0x02, 0x03, 0x00, 0x00, 0x02, 0x06, 0x01, 0x00, 0x04, 0x0b, 0x08, 0x00, 0x09, 0x00, 0x00, 0x00
        /*0020*/ 	.byte	0x00, 0x00, 0x00, 0x00


//--------------------- .nv.info._Z5indexv        --------------------------
	.section	.nv.info._Z5indexv,"",@"SHT_CUDA_INFO"
	.sectionflags	@""
	.align	4


	//----- nvinfo : EIATTR_CUDA_API_VERSION
	.align		4
        /*0000*/ 	.byte	0x04, 0x37
        /*0002*/ 	.short	(.L_8 - .L_7)
.L_7:
        /*0004*/ 	.word	0x00000082


	//----- nvinfo : EIATTR_SPARSE_MMA_MASK
	.align		4
.L_8:
        /*0008*/ 	.byte	0x03, 0x50
        /*000a*/ 	.short	0x0000


	//----- nvinfo : EIATTR_MAXREG_COUNT
	.align		4
        /*000c*/ 	.byte	0x03, 0x1b
        /*000e*/ 	.short	0x00ff


	//----- nvinfo : EIATTR_EXTERNS
	.align		4
        /*0010*/ 	.byte	0x04, 0x0f
        /*0012*/ 	.short	(.L_10 - .L_9)


	//   ....[0]....
	.align		4
.L_9:
        /*0014*/ 	.word	index@(vprintf)


	//----- nvinfo : EIATTR_MERCURY_ISA_VERSION
	.align		4
.L_10:
        /*0018*/ 	.byte	0x03, 0x5f
        /*001a*/ 	.short	0x0101


	//----- nvinfo : EIATTR_VRC_CTA_INIT_COUNT
	.align		4
        /*001c*/ 	.byte	0x02, 0x4a
	.zero		1
	.zero		1


	//----- nvinfo : EIATTR_SYSCALL_OFFSETS
	.align		4
        /*0020*/ 	.byte	0x04, 0x46
        /*0022*/ 	.short	(.L_12 - .L_11)


	//   ....[0]....
.L_11:
        /*0024*/ 	.word	0x000001c0


	//----- nvinfo : EIATTR_EXIT_INSTR_OFFSETS
	.align		4
.L_12:
        /*0028*/ 	.byte	0x04, 0x1c
        /*002a*/ 	.short	(.L_14 - .L_13)


	//   ....[0]....
.L_13:
        /*002c*/ 	.word	0x000001d0


	//----- nvinfo : EIATTR_SW_WAR
	.align		4
.L_14:
        /*0030*/ 	.byte	0x04, 0x36
        /*0032*/ 	.short	(.L_16 - .L_15)
.L_15:
        /*0034*/ 	.word	0x00000008
.L_16:


//--------------------- .nv.callgraph             --------------------------
	.section	.nv.callgraph,"",@"SHT_CUDA_CALLGRAPH"
	.align	4
	.sectionentsize	8
	.align		4
        /*0000*/ 	.word	0x00000000
	.align		4
        /*0004*/ 	.word	0xffffffff
	.align		4
        /*0008*/ 	.word	index@(_Z5indexv)
	.align		4
        /*000c*/ 	.word	index@(vprintf)
	.align		4
        /*0010*/ 	.word	0x00000000
	.align		4
        /*0014*/ 	.word	0xfffffffe
	.align		4
        /*0018*/ 	.word	0x00000000
	.align		4
        /*001c*/ 	.word	0xfffffffd
	.align		4
        /*0020*/ 	.word	0x00000000
	.align		4
        /*0024*/ 	.word	0xfffffffc


//--------------------- .nv.constant4             --------------------------
	.section	.nv.constant4,"a",@progbits
	.align	8
	.align		8
.nv.constant4:
        /*0000*/ 	.dword	vprintf
	.align		8
        /*0008*/ 	.dword	$str


//--------------------- .text._Z5indexv           --------------------------
	.section	.text._Z5indexv,"ax",@progbits
	.align	128
        .global         _Z5indexv
        .type           _Z5indexv,@function
        .size           _Z5indexv,(.L_x_2 - _Z5indexv)
        .other          _Z5indexv,@"STO_CUDA_ENTRY STV_DEFAULT"
_Z5indexv:
.text._Z5indexv:
[----:B------:R-:W0:Y:S01]  /*0000*/  LDC R1, c[0x0][0x37c] ;  /* 0x0000df00ff017b82 */ /* 0x000e220000000800 */
[----:B------:R-:W1:Y:S01]  /*0010*/  LDCU UR5, c[0x0][0x2fc] ;  /* 0x00005f80ff0577ac */ /* 0x000e620008000800 */
[----:B------:R-:W2:Y:S01]  /*0020*/  S2R R10, SR_CTAID.Y ;  /* 0x00000000000a7919 */ /* 0x000ea20000002600 */
[----:B0-----:R-:W-:Y:S01]  /*0030*/  VIADD R1, R1, 0xffffffd8 ;  /* 0xffffffd801017836 */ /* 0x001fe20000000000 */
[----:B------:R-:W-:Y:S01]  /*0040*/  MOV R0, 0x0 ;  /* 0x0000000000007802 */ /* 0x000fe20000000f00 */
[----:B------:R-:W0:Y:S01]  /*0050*/  LDCU UR4, c[0x0][0x2f8] ;  /* 0x00005f00ff0477ac */ /* 0x000e220008000800 */
[----:B------:R-:W2:Y:S02]  /*0060*/  S2R R11, SR_CTAID.X ;  /* 0x00000000000b7919 */ /* 0x000ea40000002500 */
[----:B------:R3:W4:Y:S01]  /*0070*/  LDC.64 R2, c[0x4][R0] ;  /* 0x0100000000027b82 */ /* 0x0007220000000a00 */
[----:B------:R-:W5:Y:S01]  /*0080*/  LDCU.64 UR6, c[0x4][0x8] ;  /* 0x01000100ff0677ac */ /* 0x000f620008000a00 */
[----:B------:R-:W3:Y:S01]  /*0090*/  S2R R9, SR_TID.Y ;  /* 0x0000000000097919 */ /* 0x000ee20000002200 */
[----:B------:R-:W1:Y:S02]  /*00a0*/  S2R R8, SR_VIRTID ;  /* 0x0000000000087919 */ /* 0x000e640000000300 */
[----:B-1----:R-:W-:-:S04]  /*00b0*/  SHF.R.U32.HI R8, RZ, 0x8, R8 ;  /* 0x00000008ff087819 */ /* 0x002fc80000011608 */
[----:B------:R-:W-:Y:S01]  /*00c0*/  SGXT.U32 R8, R8, 0x7 ;  /* 0x000000070808781a */ /* 0x000fe20000000000 */
[----:B------:R-:W1:Y:S01]  /*00d0*/  LDC R12, c[0x0][0x374] ;  /* 0x0000dd00ff0c7b82 */ /* 0x000e620000000800 */
[----:B------:R-:W4:Y:S01]  /*00e0*/  S2R R14, SR_TID.X ;  /* 0x00000000000e7919 */ /* 0x000f220000002100 */
[----:B0-----:R-:W-:-:S06]  /*00f0*/  IADD3 R6, P0, PT, R1, UR4, RZ ;  /* 0x0000000401067c10 */ /* 0x001fcc000ff1e0ff */
[----:B------:R-:W1:Y:S01]  /*0100*/  LDC R13, c[0x0][0x370] ;  /* 0x0000dc00ff0d7b82 */ /* 0x000e620000000800 */
[----:B-----5:R-:W-:Y:S01]  /*0110*/  IMAD.U32 R4, RZ, RZ, UR6 ;  /* 0x00000006ff047e24 */ /* 0x020fe2000f8e00ff */
[----:B------:R-:W-:Y:S01]  /*0120*/  MOV R5, UR7 ;  /* 0x0000000700057c02 */ /* 0x000fe20008000f00 */
[----:B------:R-:W-:-:S05]  /*0130*/  IMAD.X R7, RZ, RZ, UR5, P0 ;  /* 0x00000005ff077e24 */ /* 0x000fca00080e06ff */
[----:B------:R-:W4:Y:S01]  /*0140*/  LDC R15, c[0x0][0x364] ;  /* 0x0000d900ff0f7b82 */ /* 0x000f220000000800 */
[----:B--2---:R0:W-:Y:S07]  /*0150*/  STL.64 [R1], R10 ;  /* 0x0000000a01007387 */ /* 0x0041ee0000100a00 */
[----:B------:R-:W2:Y:S01]  /*0160*/  LDC R16, c[0x0][0x360] ;  /* 0x0000d800ff107b82 */ /* 0x000ea20000000800 */
[----:B---3--:R0:W-:Y:S04]  /*0170*/  STL.64 [R1+0x10], R8 ;  /* 0x0000100801007387 */ /* 0x0081e80000100a00 */
[----:B-1----:R0:W-:Y:S04]  /*0180*/  STL.64 [R1+0x8], R12 ;  /* 0x0000080c01007387 */ /* 0x0021e80000100a00 */
[----:B----4-:R0:W-:Y:S04]  /*0190*/  STL.64 [R1+0x18], R14 ;  /* 0x0000180e01007387 */ /* 0x0101e80000100a00 */
[----:B--2---:R0:W-:Y:S02]  /*01a0*/  STL [R1+0x20], R16 ;  /* 0x0000201001007387 */ /* 0x0041e40000100800 */
[----:B------:R-:W-:-:S07]  /*01b0*/  LEPC R20, `(.L_x_0) ;  /* 0x000000001014794e */ /* 0x000fce0000000000 */
[----:B0-----:R-:W-:Y:S05]  /*01c0*/  CALL.ABS.NOINC R2 ;  /* 0x0000000002007343 */ /* 0x001fea0003c00000 */
.L_x_0:
[----:B------:R-:W-:Y:S05]  /*01d0*/  EXIT ;  /* 0x000000000000794d */ /* 0x000fea0003800000 */
.L_x_1:
[----:B------:R-:W-:-:S00]  /*01e0*/  BRA `(.L_x_1) ;  /* 0xfffffffc00fc7947 */ /* 0x000fc0000383ffff */
[----:B------:R-:W-:-:S00]  /*01f0*/  NOP ;  /* 0x0000000000007918 */ /* 0x000fc00000000000 */
        /* <DEDUP_REMOVED lines=8> */
.L_x_2:


//--------------------- .nv.global.init           --------------------------
	.section	.nv.global.init,"aw",@progbits
.nv.global.init:
	.type		$str,@object
	.size		$str,(.L_0 - $str)
$str:
        /*0000*/ 	.byte	0x25, 0x64, 0x20, 0x2c, 0x25, 0x64, 0x20, 0x2c, 0x25, 0x64, 0x20, 0x2c, 0x25, 0x64, 0x20, 0x2c
        /*0010*/ 	.byte	0x25, 0x64, 0x20, 0x2c, 0x25, 0x64, 0x20, 0x2c, 0x25, 0x64, 0x20, 0x2c, 0x25, 0x64, 0x2c, 0x20
        /*0020*/ 	.byte	0x25, 0x64, 0x0a, 0x00
.L_0:


//--------------------- .nv.shared.reserved.0     --------------------------
	.section	.nv.shared.reserved.0,"aw",@nobits
	.weak		__nv_reservedSMEM_offset_0_alias
	.size		__nv_reservedSMEM_offset_0_alias, 0, 64
	.other		__nv_reservedSMEM_offset_0_alias,@"STO_CUDA_RESERVED_SHARED STV_DEFAULT"
__nv_reservedSMEM_offset_0_alias:
	.zero		0
	.zero		64


//--------------------- .nv.constant0._Z5indexv   --------------------------
	.section	.nv.constant0._Z5indexv,"a",@progbits
	.sectionflags	@""
	.align	4
.nv.constant0._Z5indexv:
	.zero		896


//--------------------- SYMBOLS --------------------------

	.type		.nv.reservedSmem.offset0,@object
	.size		.nv.reservedSmem.offset0,0x4
	.type		vprintf,@function
